//
// Generated by NVIDIA NVVM Compiler
//
// Compiler Build ID: CL-36424714
// Cuda compilation tools, release 13.0, V13.0.88
// Based on NVVM 20.0.0
//

.version 9.0
.target sm_100
.address_size 64

	// .globl	_Z11print_tablePi
.extern .func  (.param .b32 func_retval0) vprintf
(
	.param .b64 vprintf_param_0,
	.param .b64 vprintf_param_1
)
;
.global .align 1 .b8 $str[14] = {37, 100, 32, 120, 32, 37, 100, 32, 61, 32, 37, 100, 10};

.visible .entry _Z11print_tablePi(
	.param .u64 .ptr .align 1 _Z11print_tablePi_param_0
)
{
	.local .align 8 .b8 	__local_depot0[16];
	.reg .b64 	%SP;
	.reg .b64 	%SPL;
	.reg .pred 	%p<2>;
	.reg .b32 	%r<14>;
	.reg .b64 	%rd<9>;

	mov.u64 	%SPL, __local_depot0;
	cvta.local.u64 	%SP, %SPL;
	ld.param.u64 	%rd1, [_Z11print_tablePi_param_0];
	mov.u32 	%r2, %tid.x;
	mov.u32 	%r3, %ctaid.x;
	mov.u32 	%r4, %ntid.x;
	mad.lo.s32 	%r1, %r3, %r4, %r2;
	setp.gt.s32 	%p1, %r1, 99;
	@%p1 bra 	$L__BB0_2;
	add.u64 	%rd2, %SP, 0;
	add.u64 	%rd3, %SPL, 0;
	cvta.to.global.u64 	%rd4, %rd1;
	mul.hi.s32 	%r5, %r1, 1717986919;
	shr.u32 	%r6, %r5, 31;
	shr.s32 	%r7, %r5, 2;
	add.s32 	%r8, %r7, %r6;
	mul.lo.s32 	%r9, %r8, 10;
	sub.s32 	%r10, %r1, %r9;
	mul.wide.s32 	%rd5, %r1, 4;
	add.s64 	%rd6, %rd4, %rd5;
	ld.global.u32 	%r11, [%rd6];
	st.local.v2.u32 	[%rd3], {%r8, %r10};
	st.local.u32 	[%rd3+8], %r11;
	mov.u64 	%rd7, $str;
	cvta.global.u64 	%rd8, %rd7;
	{ // callseq 0, 0
	.param .b64 param0;
	st.param.b64 	[param0], %rd8;
	.param .b64 param1;
	st.param.b64 	[param1], %rd2;
	.param .b32 retval0;
	call.uni (retval0), 
	vprintf, 
	(
	param0, 
	param1
	);
	ld.param.b32 	%r12, [retval0];
	} // callseq 0
$L__BB0_2:
	ret;

}


// ===== COMPILED SASS (sm_100) =====

	.target	sm_100

	.elftype	@"ET_EXEC"


//--------------------- .note.nv.tkinfo           --------------------------
	.section	.note.nv.tkinfo,"",@"SHT_NOTE"
	.sectionflags	@"SHF_NOTE_NV_TKINFO"
	.tkinfo
        /*0018*/ 	.word	0x00000002
        /*0030*/ 	.string	""
        /*0030*/ 	.string	"ptxas"
        /*0030*/ 	.string	"Cuda compilation tools, release 13.0, V13.0.88"
        /*0030*/ 	.string	"Build cuda_13.0.r13.0/compiler.36424714_0"
        /*0030*/ 	.string	"-arch sm_100 -m 64 "



//--------------------- .note.nv.cuinfo           --------------------------
	.section	.note.nv.cuinfo,"",@"SHT_NOTE"
	.sectionflags	@"SHF_NOTE_NV_CUINFO"
        /*0018*/ 	.short	0x0002
        /*001a*/ 	.short	0x0064
        /*001c*/ 	.short	0x0082
	.zero		2


//--------------------- .nv.info                  --------------------------
	.section	.nv.info,"",@"SHT_CUDA_INFO"
	.align	4


	//----- nvinfo : EIATTR_REGCOUNT
	.align		4
        /*0000*/ 	.byte	0x04, 0x2f
        /*0002*/ 	.short	(.L_2 - .L_1)
	.align		4
.L_1:
        /*0004*/ 	.word	index@(_Z11print_tablePi)
        /*0008*/ 	.word	0x00000018


	//----- nvinfo : EIATTR_FRAME_SIZE
	.align		4
.L_2:
        /*000c*/ 	.byte	0x04, 0x11
        /*000e*/ 	.short	(.L_4 - .L_3)
	.align		4
.L_3:
        /*0010*/ 	.word	index@(_Z11print_tablePi)
        /*0014*/ 	.word	0x00000010


	//----- nvinfo : EIATTR_MIN_STACK_SIZE
	.align		4
.L_4:
        /*0018*/ 	.byte	0x04, 0x12
        /*001a*/ 	.short	(.L_6 - .L_5)
	.align		4
.L_5:
        /*001c*/ 	.word	index@(_Z11print_tablePi)
        /*0020*/ 	.word	0x00000010
.L_6:


//--------------------- .nv.compat                --------------------------
	.section	.nv.compat,"",@"SHT_CUDA_COMPAT_INFO"
	.align	4
        /*0000*/ 	.byte	0x02, 0x09, 0x00, 0x00, 0x02, 0x02, 0x01, 0x00, 0x02, 0x05, 0x05, 0x00, 0x03, 0x07, 0x01, 0x01
        /*0010*/ 	.byte	0x02, 0x03, 0x00, 0x00, 0x02, 0x06, 0x01, 0x00, 0x04, 0x0b, 0x08, 0x00, 0x09, 0x00, 0x00, 0x00
        /*0020*/ 	.byte	0x00, 0x00, 0x00, 0x00


//--------------------- .nv.info._Z11print_tablePi --------------------------
	.section	.nv.info._Z11print_tablePi,"",@"SHT_CUDA_INFO"
	.sectionflags	@""
	.align	4


	//----- nvinfo : EIATTR_CUDA_API_VERSION
	.align		4
        /*0000*/ 	.byte	0x04, 0x37
        /*0002*/ 	.short	(.L_8 - .L_7)
.L_7:
        /*0004*/ 	.word	0x00000082


	//----- nvinfo : EIATTR_KPARAM_INFO
	.align		4
.L_8:
        /*0008*/ 	.byte	0x04, 0x17
        /*000a*/ 	.short	(.L_10 - .L_9)
.L_9:
        /*000c*/ 	.word	0x00000000
        /*0010*/ 	.short	0x0000
        /*0012*/ 	.short	0x0000
        /*0014*/ 	.byte	0x00, 0xf5, 0x21, 0x00


	//----- nvinfo : EIATTR_SPARSE_MMA_MASK
	.align		4
.L_10:
        /*0018*/ 	.byte	0x03, 0x50
        /*001a*/ 	.short	0x0000


	//----- nvinfo : EIATTR_MAXREG_COUNT
	.align		4
        /*001c*/ 	.byte	0x03, 0x1b
        /*001e*/ 	.short	0x00ff


	//----- nvinfo : EIATTR_EXTERNS
	.align		4
        /*0020*/ 	.byte	0x04, 0x0f
        /*0022*/ 	.short	(.L_12 - .L_11)


	//   ....[0]....
	.align		4
.L_11:
        /*0024*/ 	.word	index@(vprintf)


	//----- nvinfo : EIATTR_MERCURY_ISA_VERSION
	.align		4
.L_12:
        /*0028*/ 	.byte	0x03, 0x5f
        /*002a*/ 	.short	0x0101


	//----- nvinfo : EIATTR_VRC_CTA_INIT_COUNT
	.align		4
        /*002c*/ 	.byte	0x02, 0x4a
	.zero		1
	.zero		1


	//----- nvinfo : EIATTR_SYSCALL_OFFSETS
	.align		4
        /*0030*/ 	.byte	0x04, 0x46
        /*0032*/ 	.short	(.L_14 - .L_13)


	//   ....[0]....
.L_13:
        /*0034*/ 	.word	0x000001c0


	//----- nvinfo : EIATTR_EXIT_INSTR_OFFSETS
	.align		4
.L_14:
        /*0038*/ 	.byte	0x04, 0x1c
        /*003a*/ 	.short	(.L_16 - .L_15)


	//   ....[0]....
.L_15:
        /*003c*/ 	.word	0x000000b0


	//   ....[1]....
        /*0040*/ 	.word	0x000001d0


	//----- nvinfo : EIATTR_CRS_STACK_SIZE
	.align		4
.L_16:
        /*0044*/ 	.byte	0x04, 0x1e
        /*0046*/ 	.short	(.L_18 - .L_17)
.L_17:
        /*0048*/ 	.word	0x00000000


	//----- nvinfo : EIATTR_CBANK_PARAM_SIZE
	.align		4
.L_18:
        /*004c*/ 	.byte	0x03, 0x19
        /*004e*/ 	.short	0x0008


	//----- nvinfo : EIATTR_PARAM_CBANK
	.align		4
        /*0050*/ 	.byte	0x04, 0x0a
        /*0052*/ 	.short	(.L_20 - .L_19)
	.align		4
.L_19:
        /*0054*/ 	.word	index@(.nv.constant0._Z11print_tablePi)
        /*0058*/ 	.short	0x0380
        /*005a*/ 	.short	0x0008


	//----- nvinfo : EIATTR_SW_WAR
	.align		4
.L_20:
        /*005c*/ 	.byte	0x04, 0x36
        /*005e*/ 	.short	(.L_22 - .L_21)
.L_21:
        /*0060*/ 	.word	0x00000008
.L_22:


//--------------------- .nv.callgraph             --------------------------
	.section	.nv.callgraph,"",@"SHT_CUDA_CALLGRAPH"
	.align	4
	.sectionentsize	8
	.align		4
        /*0000*/ 	.word	0x00000000
	.align		4
        /*0004*/ 	.word	0xffffffff
	.align		4
        /*0008*/ 	.word	index@(_Z11print_tablePi)
	.align		4
        /*000c*/ 	.word	index@(vprintf)
	.align		4
        /*0010*/ 	.word	0x00000000
	.align		4
        /*0014*/ 	.word	0xfffffffe
	.align		4
        /*0018*/ 	.word	0x00000000
	.align		4
        /*001c*/ 	.word	0xfffffffd
	.align		4
        /*0020*/ 	.word	0x00000000
	.align		4
        /*0024*/ 	.word	0xfffffffc


//--------------------- .nv.constant4             --------------------------
	.section	.nv.constant4,"a",@progbits
	.align	8
	.align		8
.nv.constant4:
        /*0000*/ 	.dword	vprintf
	.align		8
        /*0008*/ 	.dword	$str


//--------------------- .text._Z11print_tablePi   --------------------------
	.section	.text._Z11print_tablePi,"ax",@progbits
	.align	128
        .global         _Z11print_tablePi
        .type           _Z11print_tablePi,@function
        .size           _Z11print_tablePi,(.L_x_2 - _Z11print_tablePi)
        .other          _Z11print_tablePi,@"STO_CUDA_ENTRY STV_DEFAULT"
_Z11print_tablePi:
.text._Z11print_tablePi:
[----:B------:R-:W0:Y:S01]  /*0000*/  LDC R1, c[0x0][0x37c] ;  /* 0x0000df00ff017b82 */ /* 0x000e220000000800 */
[----:B------:R-:W1:Y:S01]  /*0010*/  S2R R3, SR_TID.X ;  /* 0x0000000000037919 */ /* 0x000e620000002100 */
[----:B------:R-:W2:Y:S06]  /*0020*/  LDCU UR5, c[0x0][0x2fc] ;  /* 0x00005f80ff0577ac */ /* 0x000eac0008000800 */
[----:B------:R-:W1:Y:S01]  /*0030*/  S2UR UR6, SR_CTAID.X ;  /* 0x00000000000679c3 */ /* 0x000e620000002500 */
[----:B0-----:R-:W-:Y:S01]  /*0040*/  VIADD R1, R1, 0xfffffff0 ;  /* 0xfffffff001017836 */ /* 0x001fe20000000000 */
[----:B------:R-:W0:Y:S06]  /*0050*/  LDCU UR4, c[0x0][0x2f8] ;  /* 0x00005f00ff0477ac */ /* 0x000e2c0008000800 */
[----:B------:R-:W1:Y:S01]  /*0060*/  LDC R0, c[0x0][0x360] ;  /* 0x0000d800ff007b82 */ /* 0x000e620000000800 */
[----:B0-----:R-:W-:-:S05]  /*0070*/  IADD3 R6, P1, PT, R1, UR4, RZ ;  /* 0x0000000401067c10 */ /* 0x001fca000ff3e0ff */
[----:B--2---:R-:W-:Y:S02]  /*0080*/  IMAD.X R7, RZ, RZ, UR5, P1 ;  /* 0x00000005ff077e24 */ /* 0x004fe400088e06ff */
[----:B-1----:R-:W-:-:S05]  /*0090*/  IMAD R3, R0, UR6, R3 ;  /* 0x0000000600037c24 */ /* 0x002fca000f8e0203 */
[----:B------:R-:W-:-:S13]  /*00a0*/  ISETP.GT.AND P0, PT, R3, 0x63, PT ;  /* 0x000000630300780c */ /* 0x000fda0003f04270 */
[----:B------:R-:W-:Y:S05]  /*00b0*/  @P0 EXIT ;  /* 0x000000000000094d */ /* 0x000fea0003800000 */
[----:B------:R-:W0:Y:S01]  /*00c0*/  LDC.64 R8, c[0x0][0x380] ;  /* 0x0000e000ff087b82 */ /* 0x000e220000000a00 */
[----:B------:R-:W1:Y:S01]  /*00d0*/  LDCU.64 UR4, c[0x0][0x358] ;  /* 0x00006b00ff0477ac */ /* 0x000e620008000a00 */
[----:B0-----:R-:W-:-:S06]  /*00e0*/  IMAD.WIDE R8, R3, 0x4, R8 ;  /* 0x0000000403087825 */ /* 0x001fcc00078e0208 */
[----:B-1----:R-:W2:Y:S01]  /*00f0*/  LDG.E R8, desc[UR4][R8.64] ;  /* 0x0000000408087981 */ /* 0x002ea2000c1e1900 */
[----:B------:R-:W-:Y:S01]  /*0100*/  IMAD.HI R2, R3, 0x66666667, RZ ;  /* 0x6666666703027827 */ /* 0x000fe200078e02ff */
[----:B------:R-:W-:Y:S01]  /*0110*/  MOV R0, 0x0 ;  /* 0x0000000000007802 */ /* 0x000fe20000000f00 */
[----:B------:R-:W0:Y:S03]  /*0120*/  LDCU.64 UR4, c[0x4][0x8] ;  /* 0x01000100ff0477ac */ /* 0x000e260008000a00 */
[----:B------:R-:W-:Y:S01]  /*0130*/  SHF.R.U32.HI R5, RZ, 0x1f, R2 ;  /* 0x0000001fff057819 */ /* 0x000fe20000011602 */
[----:B------:R1:W3:Y:S03]  /*0140*/  LDC.64 R10, c[0x4][R0] ;  /* 0x01000000000a7b82 */ /* 0x0002e60000000a00 */
[----:B------:R-:W-:-:S05]  /*0150*/  LEA.HI.SX32 R2, R2, R5, 0x1e ;  /* 0x0000000502027211 */ /* 0x000fca00078ff2ff */
[----:B------:R-:W-:-:S05]  /*0160*/  IMAD R3, R2, -0xa, R3 ;  /* 0xfffffff602037824 */ /* 0x000fca00078e0203 */
[----:B------:R1:W-:Y:S01]  /*0170*/  STL.64 [R1], R2 ;  /* 0x0000000201007387 */ /* 0x0003e20000100a00 */
[----:B0-----:R-:W-:Y:S01]  /*0180*/  MOV R4, UR4 ;  /* 0x0000000400047c02 */ /* 0x001fe20008000f00 */
[----:B------:R-:W-:Y:S02]  /*0190*/  IMAD.U32 R5, RZ, RZ, UR5 ;  /* 0x00000005ff057e24 */ /* 0x000fe4000f8e00ff */
[----:B--23--:R1:W-:Y:S05]  /*01a0*/  STL [R1+0x8], R8 ;  /* 0x0000080801007387 */ /* 0x00c3ea0000100800 */
[----:B------:R-:W-:-:S07]  /*01b0*/  LEPC R20, `(.L_x_0) ;  /* 0x000000001014794e */ /* 0x000fce0000000000 */
[----:B-1----:R-:W-:Y:S05]  /*01c0*/  CALL.ABS.NOINC R10 ;  /* 0x000000000a007343 */ /* 0x002fea0003c00000 */
.L_x_0:
[----:B------:R-:W-:Y:S05]  /*01d0*/  EXIT ;  /* 0x000000000000794d */ /* 0x000fea0003800000 */
.L_x_1:
[----:B------:R-:W-:-:S00]  /*01e0*/  BRA `(.L_x_1) ;  /* 0xfffffffc00fc7947 */ /* 0x000fc0000383ffff */
[----:B------:R-:W-:-:S00]  /*01f0*/  NOP ;  /* 0x0000000000007918 */ /* 0x000fc00000000000 */
        /* <DEDUP_REMOVED lines=8> */
.L_x_2:


//--------------------- .nv.global.init           --------------------------
	.section	.nv.global.init,"aw",@progbits
.nv.global.init:
	.type		$str,@object
	.size		$str,(.L_0 - $str)
$str:
        /*0000*/ 	.byte	0x25, 0x64, 0x20, 0x78, 0x20, 0x25, 0x64, 0x20, 0x3d, 0x20, 0x25, 0x64, 0x0a, 0x00
.L_0:


//--------------------- .nv.shared.reserved.0     --------------------------
	.section	.nv.shared.reserved.0,"aw",@nobits
	.weak		__nv_reservedSMEM_offset_0_alias
	.size		__nv_reservedSMEM_offset_0_alias, 0, 64
	.other		__nv_reservedSMEM_offset_0_alias,@"STO_CUDA_RESERVED_SHARED STV_DEFAULT"
__nv_reservedSMEM_offset_0_alias:
	.zero		0
	.zero		64


//--------------------- .nv.constant0._Z11print_tablePi --------------------------
	.section	.nv.constant0._Z11print_tablePi,"a",@progbits
	.sectionflags	@""
	.align	4
.nv.constant0._Z11print_tablePi:
	.zero		904


//--------------------- SYMBOLS --------------------------

	.type		.nv.reservedSmem.offset0,@object
	.size		.nv.reservedSmem.offset0,0x4
	.type		vprintf,@function
